//
// Generated by NVIDIA NVVM Compiler
//
// Compiler Build ID: CL-36424714
// Cuda compilation tools, release 13.0, V13.0.88
// Based on NVVM 20.0.0
//

.version 9.0
.target sm_100
.address_size 64

	// .globl	_Z16mat_vec_multiplyPKfS0_Pfmm
.extern .shared .align 16 .b8 partial_sums[];

.visible .entry _Z16mat_vec_multiplyPKfS0_Pfmm(
	.param .u64 .ptr .align 1 _Z16mat_vec_multiplyPKfS0_Pfmm_param_0,
	.param .u64 .ptr .align 1 _Z16mat_vec_multiplyPKfS0_Pfmm_param_1,
	.param .u64 .ptr .align 1 _Z16mat_vec_multiplyPKfS0_Pfmm_param_2,
	.param .u64 _Z16mat_vec_multiplyPKfS0_Pfmm_param_3,
	.param .u64 _Z16mat_vec_multiplyPKfS0_Pfmm_param_4
)
{
	.reg .pred 	%p<21>;
	.reg .b32 	%r<49>;
	.reg .b32 	%f<49>;
	.reg .b64 	%rd<37>;

	ld.param.u64 	%rd12, [_Z16mat_vec_multiplyPKfS0_Pfmm_param_0];
	ld.param.u64 	%rd15, [_Z16mat_vec_multiplyPKfS0_Pfmm_param_1];
	ld.param.u64 	%rd13, [_Z16mat_vec_multiplyPKfS0_Pfmm_param_2];
	ld.param.u64 	%rd16, [_Z16mat_vec_multiplyPKfS0_Pfmm_param_3];
	ld.param.u64 	%rd14, [_Z16mat_vec_multiplyPKfS0_Pfmm_param_4];
	cvta.to.global.u64 	%rd1, %rd15;
	mov.u32 	%r6, %ctaid.y;
	mov.u32 	%r7, %ntid.y;
	mov.u32 	%r8, %tid.y;
	mad.lo.s32 	%r9, %r6, %r7, %r8;
	mov.u32 	%r1, %tid.x;
	cvt.u64.u32 	%rd2, %r9;
	setp.le.u64 	%p1, %rd16, %rd2;
	@%p1 bra 	$L__BB0_17;
	cvt.u64.u32 	%rd36, %r1;
	setp.le.u64 	%p2, %rd14, %rd36;
	mov.f32 	%f45, 0f00000000;
	@%p2 bra 	$L__BB0_10;
	mul.lo.s64 	%rd4, %rd14, %rd2;
	mov.u32 	%r2, %ntid.x;
	shl.b32 	%r3, %r2, 3;
	cvta.to.global.u64 	%rd5, %rd12;
	mov.f32 	%f45, 0f00000000;
	shl.b32 	%r11, %r2, 2;
	mul.lo.s32 	%r16, %r2, 12;
	mov.u32 	%r48, %r1;
$L__BB0_3:
	add.s64 	%rd17, %rd36, %rd4;
	shl.b64 	%rd18, %rd17, 2;
	add.s64 	%rd7, %rd5, %rd18;
	ld.global.nc.f32 	%f16, [%rd7];
	shl.b64 	%rd19, %rd36, 2;
	add.s64 	%rd20, %rd1, %rd19;
	ld.global.nc.f32 	%f17, [%rd20];
	fma.rn.f32 	%f45, %f16, %f17, %f45;
	add.s32 	%r10, %r48, %r2;
	cvt.u64.u32 	%rd8, %r10;
	setp.le.u64 	%p3, %rd14, %rd8;
	@%p3 bra 	$L__BB0_5;
	cvt.u64.u32 	%rd21, %r11;
	add.s64 	%rd22, %rd7, %rd21;
	ld.global.nc.f32 	%f18, [%rd22];
	shl.b64 	%rd23, %rd8, 2;
	add.s64 	%rd24, %rd1, %rd23;
	ld.global.nc.f32 	%f19, [%rd24];
	fma.rn.f32 	%f45, %f18, %f19, %f45;
$L__BB0_5:
	cvt.u32.u64 	%r12, %rd8;
	add.s32 	%r13, %r12, %r2;
	cvt.u64.u32 	%rd9, %r13;
	setp.le.u64 	%p4, %rd14, %rd9;
	@%p4 bra 	$L__BB0_7;
	cvt.u64.u32 	%rd25, %r3;
	add.s64 	%rd26, %rd7, %rd25;
	ld.global.nc.f32 	%f20, [%rd26];
	shl.b64 	%rd27, %rd9, 2;
	add.s64 	%rd28, %rd1, %rd27;
	ld.global.nc.f32 	%f21, [%rd28];
	fma.rn.f32 	%f45, %f20, %f21, %f45;
$L__BB0_7:
	cvt.u32.u64 	%r14, %rd9;
	add.s32 	%r15, %r14, %r2;
	cvt.u64.u32 	%rd10, %r15;
	setp.le.u64 	%p5, %rd14, %rd10;
	@%p5 bra 	$L__BB0_9;
	cvt.u64.u32 	%rd29, %r16;
	add.s64 	%rd30, %rd7, %rd29;
	ld.global.nc.f32 	%f22, [%rd30];
	shl.b64 	%rd31, %rd10, 2;
	add.s64 	%rd32, %rd1, %rd31;
	ld.global.nc.f32 	%f23, [%rd32];
	fma.rn.f32 	%f45, %f22, %f23, %f45;
$L__BB0_9:
	cvt.u32.u64 	%r17, %rd10;
	add.s32 	%r48, %r17, %r2;
	cvt.s64.s32 	%rd36, %r48;
	setp.gt.u64 	%p6, %rd14, %rd36;
	@%p6 bra 	$L__BB0_3;
$L__BB0_10:
	mov.b32 	%r18, %f45;
	shfl.sync.down.b32	%r19|%p7, %r18, 16, 31, -1;
	mov.b32 	%f24, %r19;
	add.f32 	%f25, %f45, %f24;
	mov.b32 	%r20, %f25;
	shfl.sync.down.b32	%r21|%p8, %r20, 8, 31, -1;
	mov.b32 	%f26, %r21;
	add.f32 	%f27, %f25, %f26;
	mov.b32 	%r22, %f27;
	shfl.sync.down.b32	%r23|%p9, %r22, 4, 31, -1;
	mov.b32 	%f28, %r23;
	add.f32 	%f29, %f27, %f28;
	mov.b32 	%r24, %f29;
	shfl.sync.down.b32	%r25|%p10, %r24, 2, 31, -1;
	mov.b32 	%f30, %r25;
	add.f32 	%f31, %f29, %f30;
	mov.b32 	%r26, %f31;
	shfl.sync.down.b32	%r27|%p11, %r26, 1, 31, -1;
	mov.b32 	%f32, %r27;
	add.f32 	%f10, %f31, %f32;
	and.b32  	%r28, %r1, 31;
	setp.ne.s32 	%p12, %r28, 0;
	@%p12 bra 	$L__BB0_12;
	shr.u32 	%r29, %r1, 3;
	and.b32  	%r30, %r29, 124;
	mov.u32 	%r31, partial_sums;
	add.s32 	%r32, %r31, %r30;
	st.shared.f32 	[%r32], %f10;
$L__BB0_12:
	bar.sync 	0;
	setp.gt.u32 	%p13, %r1, 31;
	@%p13 bra 	$L__BB0_17;
	mov.u32 	%r33, %ntid.x;
	shr.u32 	%r34, %r33, 5;
	setp.ge.u32 	%p14, %r1, %r34;
	mov.f32 	%f48, 0f00000000;
	@%p14 bra 	$L__BB0_15;
	shl.b32 	%r35, %r1, 2;
	mov.u32 	%r36, partial_sums;
	add.s32 	%r37, %r36, %r35;
	ld.shared.f32 	%f48, [%r37];
$L__BB0_15:
	mov.b32 	%r38, %f48;
	shfl.sync.down.b32	%r39|%p15, %r38, 16, 31, -1;
	mov.b32 	%f34, %r39;
	add.f32 	%f35, %f48, %f34;
	mov.b32 	%r40, %f35;
	shfl.sync.down.b32	%r41|%p16, %r40, 8, 31, -1;
	mov.b32 	%f36, %r41;
	add.f32 	%f37, %f35, %f36;
	mov.b32 	%r42, %f37;
	shfl.sync.down.b32	%r43|%p17, %r42, 4, 31, -1;
	mov.b32 	%f38, %r43;
	add.f32 	%f39, %f37, %f38;
	mov.b32 	%r44, %f39;
	shfl.sync.down.b32	%r45|%p18, %r44, 2, 31, -1;
	mov.b32 	%f40, %r45;
	add.f32 	%f41, %f39, %f40;
	mov.b32 	%r46, %f41;
	shfl.sync.down.b32	%r47|%p19, %r46, 1, 31, -1;
	mov.b32 	%f42, %r47;
	add.f32 	%f13, %f41, %f42;
	setp.ne.s32 	%p20, %r1, 0;
	@%p20 bra 	$L__BB0_17;
	cvta.to.global.u64 	%rd33, %rd13;
	shl.b64 	%rd34, %rd2, 2;
	add.s64 	%rd35, %rd33, %rd34;
	st.global.f32 	[%rd35], %f13;
$L__BB0_17:
	ret;

}


// ===== COMPILED SASS (sm_100) =====

	.target	sm_100

	.elftype	@"ET_EXEC"


//--------------------- .note.nv.tkinfo           --------------------------
	.section	.note.nv.tkinfo,"",@"SHT_NOTE"
	.sectionflags	@"SHF_NOTE_NV_TKINFO"
	.tkinfo
        /*0018*/ 	.word	0x00000002
        /*0030*/ 	.string	""
        /*0030*/ 	.string	"ptxas"
        /*0030*/ 	.string	"Cuda compilation tools, release 13.0, V13.0.88"
        /*0030*/ 	.string	"Build cuda_13.0.r13.0/compiler.36424714_0"
        /*0030*/ 	.string	"-arch sm_100 -m 64 "



//--------------------- .note.nv.cuinfo           --------------------------
	.section	.note.nv.cuinfo,"",@"SHT_NOTE"
	.sectionflags	@"SHF_NOTE_NV_CUINFO"
        /*0018*/ 	.short	0x0002
        /*001a*/ 	.short	0x0064
        /*001c*/ 	.short	0x0082
	.zero		2


//--------------------- .nv.info                  --------------------------
	.section	.nv.info,"",@"SHT_CUDA_INFO"
	.align	4


	//----- nvinfo : EIATTR_REGCOUNT
	.align		4
        /*0000*/ 	.byte	0x04, 0x2f
        /*0002*/ 	.short	(.L_1 - .L_0)
	.align		4
.L_0:
        /*0004*/ 	.word	index@(_Z16mat_vec_multiplyPKfS0_Pfmm)
        /*0008*/ 	.word	0x0000001a


	//----- nvinfo : EIATTR_FRAME_SIZE
	.align		4
.L_1:
        /*000c*/ 	.byte	0x04, 0x11
        /*000e*/ 	.short	(.L_3 - .L_2)
	.align		4
.L_2:
        /*0010*/ 	.word	index@(_Z16mat_vec_multiplyPKfS0_Pfmm)
        /*0014*/ 	.word	0x00000000


	//----- nvinfo : EIATTR_MIN_STACK_SIZE
	.align		4
.L_3:
        /*0018*/ 	.byte	0x04, 0x12
        /*001a*/ 	.short	(.L_5 - .L_4)
	.align		4
.L_4:
        /*001c*/ 	.word	index@(_Z16mat_vec_multiplyPKfS0_Pfmm)
        /*0020*/ 	.word	0x00000000
.L_5:


//--------------------- .nv.compat                --------------------------
	.section	.nv.compat,"",@"SHT_CUDA_COMPAT_INFO"
	.align	4
        /*0000*/ 	.byte	0x02, 0x09, 0x00, 0x00, 0x02, 0x02, 0x01, 0x00, 0x02, 0x05, 0x05, 0x00, 0x03, 0x07, 0x01, 0x01
        /*0010*/ 	.byte	0x02, 0x03, 0x00, 0x00, 0x02, 0x06, 0x01, 0x00, 0x04, 0x0b, 0x08, 0x00, 0x09, 0x00, 0x00, 0x00
        /*0020*/ 	.byte	0x00, 0x00, 0x00, 0x00


//--------------------- .nv.info._Z16mat_vec_multiplyPKfS0_Pfmm --------------------------
	.section	.nv.info._Z16mat_vec_multiplyPKfS0_Pfmm,"",@"SHT_CUDA_INFO"
	.sectionflags	@""
	.align	4


	//----- nvinfo : EIATTR_CUDA_API_VERSION
	.align		4
        /*0000*/ 	.byte	0x04, 0x37
        /*0002*/ 	.short	(.L_7 - .L_6)
.L_6:
        /*0004*/ 	.word	0x00000082


	//----- nvinfo : EIATTR_KPARAM_INFO
	.align		4
.L_7:
        /*0008*/ 	.byte	0x04, 0x17
        /*000a*/ 	.short	(.L_9 - .L_8)
.L_8:
        /*000c*/ 	.word	0x00000000
        /*0010*/ 	.short	0x0004
        /*0012*/ 	.short	0x0020
        /*0014*/ 	.byte	0x00, 0xf0, 0x21, 0x00


	//----- nvinfo : EIATTR_KPARAM_INFO
	.align		4
.L_9:
        /*0018*/ 	.byte	0x04, 0x17
        /*001a*/ 	.short	(.L_11 - .L_10)
.L_10:
        /*001c*/ 	.word	0x00000000
        /*0020*/ 	.short	0x0003
        /*0022*/ 	.short	0x0018
        /*0024*/ 	.byte	0x00, 0xf0, 0x21, 0x00


	//----- nvinfo : EIATTR_KPARAM_INFO
	.align		4
.L_11:
        /*0028*/ 	.byte	0x04, 0x17
        /*002a*/ 	.short	(.L_13 - .L_12)
.L_12:
        /*002c*/ 	.word	0x00000000
        /*0030*/ 	.short	0x0002
        /*0032*/ 	.short	0x0010
        /*0034*/ 	.byte	0x00, 0xf5, 0x21, 0x00


	//----- nvinfo : EIATTR_KPARAM_INFO
	.align		4
.L_13:
        /*0038*/ 	.byte	0x04, 0x17
        /*003a*/ 	.short	(.L_15 - .L_14)
.L_14:
        /*003c*/ 	.word	0x00000000
        /*0040*/ 	.short	0x0001
        /*0042*/ 	.short	0x0008
        /*0044*/ 	.byte	0x00, 0xf5, 0x21, 0x00


	//----- nvinfo : EIATTR_KPARAM_INFO
	.align		4
.L_15:
        /*0048*/ 	.byte	0x04, 0x17
        /*004a*/ 	.short	(.L_17 - .L_16)
.L_16:
        /*004c*/ 	.word	0x00000000
        /*0050*/ 	.short	0x0000
        /*0052*/ 	.short	0x0000
        /*0054*/ 	.byte	0x00, 0xf5, 0x21, 0x00


	//----- nvinfo : EIATTR_SPARSE_MMA_MASK
	.align		4
.L_17:
        /*0058*/ 	.byte	0x03, 0x50
        /*005a*/ 	.short	0x0000


	//----- nvinfo : EIATTR_MAXREG_COUNT
	.align		4
        /*005c*/ 	.byte	0x03, 0x1b
        /*005e*/ 	.short	0x00ff


	//----- nvinfo : EIATTR_NUM_BARRIERS
	.align		4
        /*0060*/ 	.byte	0x02, 0x4c
        /*0062*/ 	.byte	0x01
	.zero		1


	//----- nvinfo : EIATTR_MERCURY_ISA_VERSION
	.align		4
        /*0064*/ 	.byte	0x03, 0x5f
        /*0066*/ 	.short	0x0101


	//----- nvinfo : EIATTR_COOP_GROUP_MASK_REGIDS
	.align		4
        /*0068*/ 	.byte	0x04, 0x29
        /*006a*/ 	.short	(.L_19 - .L_18)


	//   ....[0]....
.L_18:
        /*006c*/ 	.word	0xffffffff


	//   ....[1]....
        /*0070*/ 	.word	0xffffffff


	//   ....[2]....
        /*0074*/ 	.word	0xffffffff


	//   ....[3]....
        /*0078*/ 	.word	0xffffffff


	//   ....[4]....
        /*007c*/ 	.word	0xffffffff


	//   ....[5]....
        /*0080*/ 	.word	0xffffffff


	//   ....[6]....
        /*0084*/ 	.word	0xffffffff


	//   ....[7]....
        /*0088*/ 	.word	0xffffffff


	//   ....[8]....
        /*008c*/ 	.word	0xffffffff


	//   ....[9]....
        /*0090*/ 	.word	0xffffffff


	//----- nvinfo : EIATTR_COOP_GROUP_INSTR_OFFSETS
	.align		4
.L_19:
        /*0094*/ 	.byte	0x04, 0x28
        /*0096*/ 	.short	(.L_21 - .L_20)


	//   ....[0]....
.L_20:
        /*0098*/ 	.word	0x00000490


	//   ....[1]....
        /*009c*/ 	.word	0x00000500


	//   ....[2]....
        /*00a0*/ 	.word	0x00000540


	//   ....[3]....
        /*00a4*/ 	.word	0x00000570


	//   ....[4]....
        /*00a8*/ 	.word	0x00000590


	//   ....[5]....
        /*00ac*/ 	.word	0x00000680


	//   ....[6]....
        /*00b0*/ 	.word	0x000006a0


	//   ....[7]....
        /*00b4*/ 	.word	0x000006c0


	//   ....[8]....
        /*00b8*/ 	.word	0x000006e0


	//   ....[9]....
        /*00bc*/ 	.word	0x00000700


	//----- nvinfo : EIATTR_VRC_CTA_INIT_COUNT
	.align		4
.L_21:
        /*00c0*/ 	.byte	0x02, 0x4a
	.zero		1
	.zero		1


	//----- nvinfo : EIATTR_EXIT_INSTR_OFFSETS
	.align		4
        /*00c4*/ 	.byte	0x04, 0x1c
        /*00c6*/ 	.short	(.L_23 - .L_22)


	//   ....[0]....
.L_22:
        /*00c8*/ 	.word	0x00000080


	//   ....[1]....
        /*00cc*/ 	.word	0x000005d0


	//   ....[2]....
        /*00d0*/ 	.word	0x00000710


	//   ....[3]....
        /*00d4*/ 	.word	0x00000770


	//----- nvinfo : EIATTR_CRS_STACK_SIZE
	.align		4
.L_23:
        /*00d8*/ 	.byte	0x04, 0x1e
        /*00da*/ 	.short	(.L_25 - .L_24)
.L_24:
        /*00dc*/ 	.word	0x00000000


	//----- nvinfo : EIATTR_CBANK_PARAM_SIZE
	.align		4
.L_25:
        /*00e0*/ 	.byte	0x03, 0x19
        /*00e2*/ 	.short	0x0028


	//----- nvinfo : EIATTR_PARAM_CBANK
	.align		4
        /*00e4*/ 	.byte	0x04, 0x0a
        /*00e6*/ 	.short	(.L_27 - .L_26)
	.align		4
.L_26:
        /*00e8*/ 	.word	index@(.nv.constant0._Z16mat_vec_multiplyPKfS0_Pfmm)
        /*00ec*/ 	.short	0x0380
        /*00ee*/ 	.short	0x0028


	//----- nvinfo : EIATTR_SW_WAR
	.align		4
.L_27:
        /*00f0*/ 	.byte	0x04, 0x36
        /*00f2*/ 	.short	(.L_29 - .L_28)
.L_28:
        /*00f4*/ 	.word	0x00000008
.L_29:


//--------------------- .nv.callgraph             --------------------------
	.section	.nv.callgraph,"",@"SHT_CUDA_CALLGRAPH"
	.align	4
	.sectionentsize	8
	.align		4
        /*0000*/ 	.word	0x00000000
	.align		4
        /*0004*/ 	.word	0xffffffff
	.align		4
        /*0008*/ 	.word	0x00000000
	.align		4
        /*000c*/ 	.word	0xfffffffe
	.align		4
        /*0010*/ 	.word	0x00000000
	.align		4
        /*0014*/ 	.word	0xfffffffd
	.align		4
        /*0018*/ 	.word	0x00000000
	.align		4
        /*001c*/ 	.word	0xfffffffc


//--------------------- .text._Z16mat_vec_multiplyPKfS0_Pfmm --------------------------
	.section	.text._Z16mat_vec_multiplyPKfS0_Pfmm,"ax",@progbits
	.align	128
        .global         _Z16mat_vec_multiplyPKfS0_Pfmm
        .type           _Z16mat_vec_multiplyPKfS0_Pfmm,@function
        .size           _Z16mat_vec_multiplyPKfS0_Pfmm,(.L_x_4 - _Z16mat_vec_multiplyPKfS0_Pfmm)
        .other          _Z16mat_vec_multiplyPKfS0_Pfmm,@"STO_CUDA_ENTRY STV_DEFAULT"
_Z16mat_vec_multiplyPKfS0_Pfmm:
.text._Z16mat_vec_multiplyPKfS0_Pfmm:
[----:B------:R-:W-:Y:S01]  /*0000*/  LDC R1, c[0x0][0x37c] ;  /* 0x0000df00ff017b82 */ /* 0x000fe20000000800 */
[----:B------:R-:W0:Y:S07]  /*0010*/  S2R R3, SR_TID.Y ;  /* 0x0000000000037919 */ /* 0x000e2e0000002200 */
[----:B------:R-:W0:Y:S01]  /*0020*/  S2UR UR4, SR_CTAID.Y ;  /* 0x00000000000479c3 */ /* 0x000e220000002600 */
[----:B------:R-:W1:Y:S07]  /*0030*/  LDCU.64 UR6, c[0x0][0x398] ;  /* 0x00007300ff0677ac */ /* 0x000e6e0008000a00 */
[----:B------:R-:W0:Y:S02]  /*0040*/  LDC R0, c[0x0][0x364] ;  /* 0x0000d900ff007b82 */ /* 0x000e240000000800 */
[----:B0-----:R-:W-:-:S05]  /*0050*/  IMAD R0, R0, UR4, R3 ;  /* 0x0000000400007c24 */ /* 0x001fca000f8e0203 */
[----:B-1----:R-:W-:-:S04]  /*0060*/  ISETP.GE.U32.AND P0, PT, R0, UR6, PT ;  /* 0x0000000600007c0c */ /* 0x002fc8000bf06070 */
[----:B------:R-:W-:-:S13]  /*0070*/  ISETP.GE.U32.AND.EX P0, PT, RZ, UR7, PT, P0 ;  /* 0x00000007ff007c0c */ /* 0x000fda000bf06100 */
[----:B------:R-:W-:Y:S05]  /*0080*/  @P0 EXIT ;  /* 0x000000000000094d */ /* 0x000fea0003800000 */
[----:B------:R-:W0:Y:S01]  /*0090*/  S2R R5, SR_TID.X ;  /* 0x0000000000057919 */ /* 0x000e220000002100 */
[----:B------:R-:W0:Y:S01]  /*00a0*/  LDCU.64 UR4, c[0x0][0x3a0] ;  /* 0x00007400ff0477ac */ /* 0x000e220008000a00 */
[----:B------:R-:W-:Y:S01]  /*00b0*/  BSSY.RECONVERGENT B0, `(.L_x_0) ;  /* 0x000003d000007945 */ /* 0x000fe20003800200 */
[----:B------:R-:W-:Y:S01]  /*00c0*/  IMAD.MOV.U32 R4, RZ, RZ, RZ ;  /* 0x000000ffff047224 */ /* 0x000fe200078e00ff */
[----:B------:R-:W1:Y:S01]  /*00d0*/  LDCU.64 UR6, c[0x0][0x358] ;  /* 0x00006b00ff0677ac */ /* 0x000e620008000a00 */
[----:B------:R-:W2:Y:S01]  /*00e0*/  LDCU.128 UR8, c[0x0][0x380] ;  /* 0x00007000ff0877ac */ /* 0x000ea20008000c00 */
[----:B0-----:R-:W-:-:S04]  /*00f0*/  ISETP.GE.U32.AND P0, PT, R5, UR4, PT ;  /* 0x0000000405007c0c */ /* 0x001fc8000bf06070 */
[----:B------:R-:W-:Y:S01]  /*0100*/  ISETP.GE.U32.AND.EX P0, PT, RZ, UR5, PT, P0 ;  /* 0x00000005ff007c0c */ /* 0x000fe2000bf06100 */
[----:B------:R-:W0:-:S12]  /*0110*/  LDCU.64 UR4, c[0x0][0x3a0] ;  /* 0x00007400ff0477ac */ /* 0x000e180008000a00 */
[----:B-12---:R-:W-:Y:S05]  /*0120*/  @P0 BRA `(.L_x_1) ;  /* 0x0000000000d40947 */ /* 0x006fea0003800000 */
[----:B------:R-:W1:Y:S01]  /*0130*/  LDC R7, c[0x0][0x360] ;  /* 0x0000d800ff077b82 */ /* 0x000e620000000800 */
[--C-:B------:R-:W-:Y:S02]  /*0140*/  IMAD.MOV.U32 R22, RZ, RZ, R5.reuse ;  /* 0x000000ffff167224 */ /* 0x100fe400078e0005 */
[----:B------:R-:W-:Y:S02]  /*0150*/  IMAD.MOV.U32 R19, RZ, RZ, RZ ;  /* 0x000000ffff137224 */ /* 0x000fe400078e00ff */
[----:B------:R-:W-:Y:S02]  /*0160*/  IMAD.MOV.U32 R4, RZ, RZ, RZ ;  /* 0x000000ffff047224 */ /* 0x000fe400078e00ff */
[----:B------:R-:W-:-:S07]  /*0170*/  IMAD.MOV.U32 R2, RZ, RZ, R5 ;  /* 0x000000ffff027224 */ /* 0x000fce00078e0005 */
.L_x_2:
[----:B-1----:R-:W-:Y:S01]  /*0180*/  IMAD.IADD R10, R7, 0x1, R2 ;  /* 0x00000001070a7824 */ /* 0x002fe200078e0202 */
[----:B------:R-:W-:Y:S01]  /*0190*/  LEA R20, P2, R22, UR10, 0x2 ;  /* 0x0000000a16147c11 */ /* 0x000fe2000f8410ff */
[----:B------:R-:W-:Y:S02]  /*01a0*/  IMAD.MOV.U32 R2, RZ, RZ, R22 ;  /* 0x000000ffff027224 */ /* 0x000fe400078e0016 */
[C---:B------:R-:W-:Y:S01]  /*01b0*/  IMAD.IADD R18, R10.reuse, 0x1, R7 ;  /* 0x000000010a127824 */ /* 0x040fe200078e0207 */
[----:B0-----:R-:W-:Y:S01]  /*01c0*/  ISETP.GE.U32.AND P1, PT, R10, UR4, PT ;  /* 0x000000040a007c0c */ /* 0x001fe2000bf26070 */
[--C-:B------:R-:W-:Y:S01]  /*01d0*/  IMAD.MOV.U32 R3, RZ, RZ, R19.reuse ;  /* 0x000000ffff037224 */ /* 0x100fe200078e0013 */
[----:B------:R-:W-:Y:S01]  /*01e0*/  LEA.HI.X R21, R22, UR11, R19, 0x2, P2 ;  /* 0x0000000b16157c11 */ /* 0x000fe200090f1413 */
[----:B------:R-:W-:Y:S01]  /*01f0*/  IMAD.IADD R6, R18, 0x1, R7 ;  /* 0x0000000112067824 */ /* 0x000fe200078e0207 */
[----:B------:R-:W-:Y:S01]  /*0200*/  ISETP.GE.U32.AND.EX P1, PT, RZ, UR5, PT, P1 ;  /* 0x00000005ff007c0c */ /* 0x000fe2000bf26110 */
[----:B------:R-:W-:Y:S01]  /*0210*/  IMAD.WIDE.U32 R8, R0, UR4, R2 ;  /* 0x0000000400087c25 */ /* 0x000fe2000f8e0002 */
[----:B------:R-:W-:-:S02]  /*0220*/  ISETP.GE.U32.AND P0, PT, R18, UR4, PT ;  /* 0x0000000412007c0c */ /* 0x000fc4000bf06070 */
[----:B------:R-:W-:Y:S01]  /*0230*/  ISETP.GE.U32.AND P2, PT, R6, UR4, PT ;  /* 0x0000000406007c0c */ /* 0x000fe2000bf46070 */
[----:B------:R-:W-:Y:S01]  /*0240*/  IMAD R3, R0, UR5, R9 ;  /* 0x0000000500037c24 */ /* 0x000fe2000f8e0209 */
[C---:B------:R-:W-:Y:S01]  /*0250*/  LEA R2, P3, R8.reuse, UR8, 0x2 ;  /* 0x0000000808027c11 */ /* 0x040fe2000f8610ff */
[----:B------:R-:W2:Y:S01]  /*0260*/  LDG.E.CONSTANT R21, desc[UR6][R20.64] ;  /* 0x0000000614157981 */ /* 0x000ea2000c1e9900 */
[----:B------:R-:W-:Y:S02]  /*0270*/  ISETP.GE.U32.AND.EX P0, PT, RZ, UR5, PT, P0 ;  /* 0x00000005ff007c0c */ /* 0x000fe4000bf06100 */
[----:B------:R-:W-:Y:S02]  /*0280*/  ISETP.GE.U32.AND.EX P2, PT, RZ, UR5, PT, P2 ;  /* 0x00000005ff007c0c */ /* 0x000fe4000bf46120 */
[----:B------:R-:W-:Y:S02]  /*0290*/  LEA.HI.X R3, R8, UR9, R3, 0x2, P3 ;  /* 0x0000000908037c11 */ /* 0x000fe400098f1403 */
[----:B------:R-:W-:-:S02]  /*02a0*/  @!P1 LEA R22, P3, R7, R2, 0x2 ;  /* 0x0000000207169211 */ /* 0x000fc400078610ff */
[C---:B------:R-:W-:Y:S01]  /*02b0*/  @!P1 LEA R8, P4, R10.reuse, UR10, 0x2 ;  /* 0x0000000a0a089c11 */ /* 0x040fe2000f8810ff */
[----:B------:R-:W2:Y:S02]  /*02c0*/  LDG.E.CONSTANT R19, desc[UR6][R2.64] ;  /* 0x0000000602137981 */ /* 0x000ea4000c1e9900 */
[----:B------:R-:W-:Y:S01]  /*02d0*/  @!P1 IMAD.X R23, RZ, RZ, R3, P3 ;  /* 0x000000ffff179224 */ /* 0x000fe200018e0603 */
[----:B------:R-:W-:Y:S02]  /*02e0*/  @!P1 LEA.HI.X R9, R10, UR11, RZ, 0x2, P4 ;  /* 0x0000000b0a099c11 */ /* 0x000fe4000a0f14ff */
[C---:B------:R-:W-:Y:S01]  /*02f0*/  @!P0 LEA R10, P4, R7.reuse, R2, 0x3 ;  /* 0x00000002070a8211 */ /* 0x040fe200078818ff */
[----:B------:R-:W-:Y:S02]  /*0300*/  @!P2 IMAD R17, R7, 0xc, RZ ;  /* 0x0000000c0711a824 */ /* 0x000fe400078e02ff */
[----:B------:R0:W3:Y:S01]  /*0310*/  @!P1 LDG.E.CONSTANT R23, desc[UR6][R22.64] ;  /* 0x0000000616179981 */ /* 0x0000e2000c1e9900 */
[----:B------:R-:W-:-:S03]  /*0320*/  @!P0 LEA R12, P3, R18, UR10, 0x2 ;  /* 0x0000000a120c8c11 */ /* 0x000fc6000f8610ff */
[----:B------:R-:W3:Y:S01]  /*0330*/  @!P1 LDG.E.CONSTANT R8, desc[UR6][R8.64] ;  /* 0x0000000608089981 */ /* 0x000ee2000c1e9900 */
[--C-:B------:R-:W-:Y:S01]  /*0340*/  @!P0 IMAD.X R11, RZ, RZ, R3.reuse, P4 ;  /* 0x000000ffff0b8224 */ /* 0x100fe200020e0603 */
[----:B------:R-:W-:Y:S02]  /*0350*/  @!P2 IADD3 R16, P4, PT, R17, R2, RZ ;  /* 0x000000021110a210 */ /* 0x000fe40007f9e0ff */
[----:B------:R-:W-:Y:S02]  /*0360*/  @!P2 LEA R14, P5, R6, UR10, 0x2 ;  /* 0x0000000a060eac11 */ /* 0x000fe4000f8a10ff */
[----:B------:R-:W-:Y:S01]  /*0370*/  @!P0 LEA.HI.X R13, R18, UR11, RZ, 0x2, P3 ;  /* 0x0000000b120d8c11 */ /* 0x000fe200098f14ff */
[----:B------:R-:W-:Y:S01]  /*0380*/  @!P2 IMAD.X R17, RZ, RZ, R3, P4 ;  /* 0x000000ffff11a224 */ /* 0x000fe200020e0603 */
[C---:B------:R-:W-:Y:S01]  /*0390*/  @!P2 LEA.HI.X R15, R6.reuse, UR11, RZ, 0x2, P5 ;  /* 0x0000000b060fac11 */ /* 0x040fe2000a8f14ff */
[----:B------:R-:W4:Y:S04]  /*03a0*/  @!P0 LDG.E.CONSTANT R11, desc[UR6][R10.64] ;  /* 0x000000060a0b8981 */ /* 0x000f28000c1e9900 */
[----:B------:R-:W4:Y:S04]  /*03b0*/  @!P0 LDG.E.CONSTANT R12, desc[UR6][R12.64] ;  /* 0x000000060c0c8981 */ /* 0x000f28000c1e9900 */
[----:B------:R-:W5:Y:S04]  /*03c0*/  @!P2 LDG.E.CONSTANT R14, desc[UR6][R14.64] ;  /* 0x000000060e0ea981 */ /* 0x000f68000c1e9900 */
[----:B------:R-:W5:Y:S01]  /*03d0*/  @!P2 LDG.E.CONSTANT R17, desc[UR6][R16.64] ;  /* 0x000000061011a981 */ /* 0x000f62000c1e9900 */
[----:B0-----:R-:W-:-:S05]  /*03e0*/  IMAD.IADD R22, R6, 0x1, R7 ;  /* 0x0000000106167824 */ /* 0x001fca00078e0207 */
[----:B------:R-:W-:Y:S01]  /*03f0*/  ISETP.GE.U32.AND P3, PT, R22, UR4, PT ;  /* 0x0000000416007c0c */ /* 0x000fe2000bf66070 */
[----:B------:R-:W-:Y:S02]  /*0400*/  IMAD.MOV.U32 R2, RZ, RZ, R22 ;  /* 0x000000ffff027224 */ /* 0x000fe400078e0016 */
[----:B--2---:R-:W-:Y:S01]  /*0410*/  FFMA R4, R19, R21, R4 ;  /* 0x0000001513047223 */ /* 0x004fe20000000004 */
[----:B------:R-:W-:-:S03]  /*0420*/  SHF.R.S32.HI R19, RZ, 0x1f, R22 ;  /* 0x0000001fff137819 */ /* 0x000fc60000011416 */
[----:B---3--:R-:W-:Y:S01]  /*0430*/  @!P1 FFMA R4, R23, R8, R4 ;  /* 0x0000000817049223 */ /* 0x008fe20000000004 */
[----:B------:R-:W-:-:S03]  /*0440*/  ISETP.GE.U32.AND.EX P1, PT, R19, UR5, PT, P3 ;  /* 0x0000000513007c0c */ /* 0x000fc6000bf26130 */
[----:B----4-:R-:W-:-:S04]  /*0450*/  @!P0 FFMA R4, R11, R12, R4 ;  /* 0x0000000c0b048223 */ /* 0x010fc80000000004 */
[----:B-----5:R-:W-:-:S06]  /*0460*/  @!P2 FFMA R4, R17, R14, R4 ;  /* 0x0000000e1104a223 */ /* 0x020fcc0000000004 */
[----:B------:R-:W-:Y:S05]  /*0470*/  @!P1 BRA `(.L_x_2) ;  /* 0xfffffffc00409947 */ /* 0x000fea000383ffff */
.L_x_1:
[----:B0-----:R-:W-:Y:S05]  /*0480*/  BSYNC.RECONVERGENT B0 ;  /* 0x0000000000007941 */ /* 0x001fea0003800200 */
.L_x_0:
[----:B------:R-:W0:Y:S01]  /*0490*/  SHFL.DOWN PT, R3, R4, 0x10, 0x1f ;  /* 0x0a001f0004037f89 */ /* 0x000e2200000e0000 */
[C---:B------:R-:W-:Y:S02]  /*04a0*/  LOP3.LUT P0, RZ, R5.reuse, 0x1f, RZ, 0xc0, !PT ;  /* 0x0000001f05ff7812 */ /* 0x040fe4000780c0ff */
[----:B------:R-:W-:-:S11]  /*04b0*/  ISETP.GT.U32.AND P1, PT, R5, 0x1f, PT ;  /* 0x0000001f0500780c */ /* 0x000fd60003f24070 */
[----:B------:R-:W1:Y:S01]  /*04c0*/  @!P0 S2R R11, SR_CgaCtaId ;  /* 0x00000000000b8919 */ /* 0x000e620000008800 */
[----:B------:R-:W-:Y:S01]  /*04d0*/  @!P0 MOV R8, 0x400 ;  /* 0x0000040000088802 */ /* 0x000fe20000000f00 */
[----:B0-----:R-:W-:Y:S01]  /*04e0*/  FADD R3, R3, R4 ;  /* 0x0000000403037221 */ /* 0x001fe20000000000 */
[----:B------:R-:W-:-:S04]  /*04f0*/  @!P0 SHF.R.U32.HI R4, RZ, 0x3, R5 ;  /* 0x00000003ff048819 */ /* 0x000fc80000011605 */
[----:B------:R-:W0:Y:S01]  /*0500*/  SHFL.DOWN PT, R2, R3, 0x8, 0x1f ;  /* 0x09001f0003027f89 */ /* 0x000e2200000e0000 */
[----:B------:R-:W-:Y:S01]  /*0510*/  @!P0 LOP3.LUT R4, R4, 0x7c, RZ, 0xc0, !PT ;  /* 0x0000007c04048812 */ /* 0x000fe200078ec0ff */
[----:B0-----:R-:W-:Y:S01]  /*0520*/  FADD R2, R3, R2 ;  /* 0x0000000203027221 */ /* 0x001fe20000000000 */
[----:B-1----:R-:W-:-:S04]  /*0530*/  @!P0 LEA R3, R11, R8, 0x18 ;  /* 0x000000080b038211 */ /* 0x002fc800078ec0ff */
[----:B------:R-:W0:Y:S01]  /*0540*/  SHFL.DOWN PT, R7, R2, 0x4, 0x1f ;  /* 0x08801f0002077f89 */ /* 0x000e2200000e0000 */
[----:B------:R-:W-:Y:S02]  /*0550*/  @!P0 IMAD.IADD R3, R4, 0x1, R3 ;  /* 0x0000000104038824 */ /* 0x000fe400078e0203 */
[----:B0-----:R-:W-:-:S05]  /*0560*/  FADD R7, R2, R7 ;  /* 0x0000000702077221 */ /* 0x001fca0000000000 */
[----:B------:R-:W0:Y:S02]  /*0570*/  SHFL.DOWN PT, R6, R7, 0x2, 0x1f ;  /* 0x08401f0007067f89 */ /* 0x000e2400000e0000 */
[----:B0-----:R-:W-:-:S05]  /*0580*/  FADD R6, R7, R6 ;  /* 0x0000000607067221 */ /* 0x001fca0000000000 */
[----:B------:R-:W0:Y:S02]  /*0590*/  SHFL.DOWN PT, R9, R6, 0x1, 0x1f ;  /* 0x08201f0006097f89 */ /* 0x000e2400000e0000 */
[----:B0-----:R-:W-:-:S05]  /*05a0*/  FADD R2, R6, R9 ;  /* 0x0000000906027221 */ /* 0x001fca0000000000 */
[----:B------:R0:W-:Y:S01]  /*05b0*/  @!P0 STS [R3], R2 ;  /* 0x0000000203008388 */ /* 0x0001e20000000800 */
[----:B------:R-:W-:Y:S06]  /*05c0*/  BAR.SYNC.DEFER_BLOCKING 0x0 ;  /* 0x0000000000007b1d */ /* 0x000fec0000010000 */
[----:B------:R-:W-:Y:S05]  /*05d0*/  @P1 EXIT ;  /* 0x000000000000194d */ /* 0x000fea0003800000 */
[----:B------:R-:W1:Y:S02]  /*05e0*/  LDCU UR4, c[0x0][0x360] ;  /* 0x00006c00ff0477ac */ /* 0x000e640008000800 */
[----:B-1----:R-:W-:-:S06]  /*05f0*/  USHF.R.U32.HI UR4, URZ, 0x5, UR4 ;  /* 0x00000005ff047899 */ /* 0x002fcc0008011604 */
[----:B------:R-:W-:-:S13]  /*0600*/  ISETP.GE.U32.AND P0, PT, R5, UR4, PT ;  /* 0x0000000405007c0c */ /* 0x000fda000bf06070 */
[----:B0-----:R-:W0:Y:S01]  /*0610*/  @!P0 S2R R3, SR_CgaCtaId ;  /* 0x0000000000038919 */ /* 0x001e220000008800 */
[----:B------:R-:W-:-:S04]  /*0620*/  @!P0 MOV R2, 0x400 ;  /* 0x0000040000028802 */ /* 0x000fc80000000f00 */
[----:B0-----:R-:W-:Y:S01]  /*0630*/  @!P0 LEA R4, R3, R2, 0x18 ;  /* 0x0000000203048211 */ /* 0x001fe200078ec0ff */
[----:B------:R-:W-:-:S04]  /*0640*/  IMAD.MOV.U32 R2, RZ, RZ, RZ ;  /* 0x000000ffff027224 */ /* 0x000fc800078e00ff */
[----:B------:R-:W-:-:S05]  /*0650*/  @!P0 IMAD R3, R5, 0x4, R4 ;  /* 0x0000000405038824 */ /* 0x000fca00078e0204 */
[----:B------:R-:W0:Y:S01]  /*0660*/  @!P0 LDS R2, [R3] ;  /* 0x0000000003028984 */ /* 0x000e220000000800 */
[----:B------:R-:W-:-:S03]  /*0670*/  ISETP.NE.AND P0, PT, R5, RZ, PT ;  /* 0x000000ff0500720c */ /* 0x000fc60003f05270 */
[----:B0-----:R-:W0:Y:S02]  /*0680*/  SHFL.DOWN PT, R7, R2, 0x10, 0x1f ;  /* 0x0a001f0002077f89 */ /* 0x001e2400000e0000 */
[----:B0-----:R-:W-:-:S05]  /*0690*/  FADD R7, R7, R2 ;  /* 0x0000000207077221 */ /* 0x001fca0000000000 */
[----:B------:R-:W0:Y:S02]  /*06a0*/  SHFL.DOWN PT, R4, R7, 0x8, 0x1f ;  /* 0x09001f0007047f89 */ /* 0x000e2400000e0000 */
[----:B0-----:R-:W-:-:S05]  /*06b0*/  FADD R4, R7, R4 ;  /* 0x0000000407047221 */ /* 0x001fca0000000000 */
[----:B------:R-:W0:Y:S02]  /*06c0*/  SHFL.DOWN PT, R9, R4, 0x4, 0x1f ;  /* 0x08801f0004097f89 */ /* 0x000e2400000e0000 */
[----:B0-----:R-:W-:-:S05]  /*06d0*/  FADD R9, R4, R9 ;  /* 0x0000000904097221 */ /* 0x001fca0000000000 */
[----:B------:R-:W0:Y:S02]  /*06e0*/  SHFL.DOWN PT, R6, R9, 0x2, 0x1f ;  /* 0x08401f0009067f89 */ /* 0x000e2400000e0000 */
[----:B0-----:R-:W-:-:S05]  /*06f0*/  FADD R6, R9, R6 ;  /* 0x0000000609067221 */ /* 0x001fca0000000000 */
[----:B------:R0:W1:Y:S01]  /*0700*/  SHFL.DOWN PT, R5, R6, 0x1, 0x1f ;  /* 0x08201f0006057f89 */ /* 0x00006200000e0000 */
[----:B------:R-:W-:Y:S05]  /*0710*/  @P0 EXIT ;  /* 0x000000000000094d */ /* 0x000fea0003800000 */
[----:B------:R-:W2:Y:S01]  /*0720*/  LDCU.64 UR4, c[0x0][0x390] ;  /* 0x00007200ff0477ac */ /* 0x000ea20008000a00 */
[----:B-1----:R-:W-:Y:S01]  /*0730*/  FADD R5, R6, R5 ;  /* 0x0000000506057221 */ /* 0x002fe20000000000 */
[----:B--2---:R-:W-:-:S04]  /*0740*/  LEA R2, P0, R0, UR4, 0x2 ;  /* 0x0000000400027c11 */ /* 0x004fc8000f8010ff */
[----:B------:R-:W-:-:S05]  /*0750*/  LEA.HI.X R3, R0, UR5, RZ, 0x2, P0 ;  /* 0x0000000500037c11 */ /* 0x000fca00080f14ff */
[----:B------:R-:W-:Y:S01]  /*0760*/  STG.E desc[UR6][R2.64], R5 ;  /* 0x0000000502007986 */ /* 0x000fe2000c101906 */
[----:B------:R-:W-:Y:S05]  /*0770*/  EXIT ;  /* 0x000000000000794d */ /* 0x000fea0003800000 */
.L_x_3:
[----:B------:R-:W-:-:S00]  /*0780*/  BRA `(.L_x_3) ;  /* 0xfffffffc00fc7947 */ /* 0x000fc0000383ffff */
[----:B------:R-:W-:-:S00]  /*0790*/  NOP ;  /* 0x0000000000007918 */ /* 0x000fc00000000000 */
        /* <DEDUP_REMOVED lines=14> */
.L_x_4:


//--------------------- .nv.shared._Z16mat_vec_multiplyPKfS0_Pfmm --------------------------
	.section	.nv.shared._Z16mat_vec_multiplyPKfS0_Pfmm,"aw",@nobits
	.sectionflags	@""
	.align	16
	.zero		1024


//--------------------- .nv.shared.reserved.0     --------------------------
	.section	.nv.shared.reserved.0,"aw",@nobits
	.weak		__nv_reservedSMEM_offset_0_alias
	.size		__nv_reservedSMEM_offset_0_alias, 0, 64
	.other		__nv_reservedSMEM_offset_0_alias,@"STO_CUDA_RESERVED_SHARED STV_DEFAULT"
__nv_reservedSMEM_offset_0_alias:
	.zero		0
	.zero		64


//--------------------- .nv.constant0._Z16mat_vec_multiplyPKfS0_Pfmm --------------------------
	.section	.nv.constant0._Z16mat_vec_multiplyPKfS0_Pfmm,"a",@progbits
	.sectionflags	@""
	.align	4
.nv.constant0._Z16mat_vec_multiplyPKfS0_Pfmm:
	.zero		936


//--------------------- SYMBOLS --------------------------

	.type		.nv.reservedSmem.offset0,@object
	.size		.nv.reservedSmem.offset0,0x4
	.type		.nv.reservedSmem.cap,@object
	.size		.nv.reservedSmem.cap,0x4
